//
// Generated by NVIDIA NVVM Compiler
//
// Compiler Build ID: CL-36424714
// Cuda compilation tools, release 13.0, V13.0.88
// Based on NVVM 20.0.0
//

.version 9.0
.target sm_100
.address_size 64

	// .globl	_Z8rgb2grayPhS_ii

.visible .entry _Z8rgb2grayPhS_ii(
	.param .u64 .ptr .align 1 _Z8rgb2grayPhS_ii_param_0,
	.param .u64 .ptr .align 1 _Z8rgb2grayPhS_ii_param_1,
	.param .u32 _Z8rgb2grayPhS_ii_param_2,
	.param .u32 _Z8rgb2grayPhS_ii_param_3
)
{
	.reg .pred 	%p<4>;
	.reg .b16 	%rs<4>;
	.reg .b32 	%r<16>;
	.reg .b32 	%f<7>;
	.reg .b64 	%rd<9>;

	ld.param.u64 	%rd1, [_Z8rgb2grayPhS_ii_param_0];
	ld.param.u64 	%rd2, [_Z8rgb2grayPhS_ii_param_1];
	ld.param.u32 	%r3, [_Z8rgb2grayPhS_ii_param_2];
	ld.param.u32 	%r4, [_Z8rgb2grayPhS_ii_param_3];
	mov.u32 	%r6, %ctaid.x;
	mov.u32 	%r7, %ntid.x;
	mov.u32 	%r8, %tid.x;
	mad.lo.s32 	%r1, %r6, %r7, %r8;
	mov.u32 	%r9, %ctaid.y;
	mov.u32 	%r10, %ntid.y;
	mov.u32 	%r11, %tid.y;
	mad.lo.s32 	%r12, %r9, %r10, %r11;
	setp.ge.s32 	%p1, %r1, %r3;
	setp.ge.s32 	%p2, %r12, %r4;
	or.pred  	%p3, %p1, %p2;
	@%p3 bra 	$L__BB0_2;
	cvta.to.global.u64 	%rd3, %rd1;
	cvta.to.global.u64 	%rd4, %rd2;
	mad.lo.s32 	%r13, %r3, %r12, %r1;
	mul.lo.s32 	%r14, %r13, 3;
	cvt.s64.s32 	%rd5, %r14;
	add.s64 	%rd6, %rd3, %rd5;
	ld.global.u8 	%rs1, [%rd6];
	ld.global.u8 	%rs2, [%rd6+1];
	ld.global.u8 	%rs3, [%rd6+2];
	cvt.rn.f32.u16 	%f1, %rs1;
	cvt.rn.f32.u16 	%f2, %rs2;
	mul.f32 	%f3, %f2, 0f3F1645A2;
	fma.rn.f32 	%f4, %f1, 0f3E991687, %f3;
	cvt.rn.f32.u16 	%f5, %rs3;
	fma.rn.f32 	%f6, %f5, 0f3DE978D5, %f4;
	cvt.rzi.u32.f32 	%r15, %f6;
	cvt.s64.s32 	%rd7, %r13;
	add.s64 	%rd8, %rd4, %rd7;
	st.global.u8 	[%rd8], %r15;
$L__BB0_2:
	ret;

}


// ===== COMPILED SASS (sm_100) =====

	.target	sm_100

	.elftype	@"ET_EXEC"


//--------------------- .note.nv.tkinfo           --------------------------
	.section	.note.nv.tkinfo,"",@"SHT_NOTE"
	.sectionflags	@"SHF_NOTE_NV_TKINFO"
	.tkinfo
        /*0018*/ 	.word	0x00000002
        /*0030*/ 	.string	""
        /*0030*/ 	.string	"ptxas"
        /*0030*/ 	.string	"Cuda compilation tools, release 13.0, V13.0.88"
        /*0030*/ 	.string	"Build cuda_13.0.r13.0/compiler.36424714_0"
        /*0030*/ 	.string	"-arch sm_100 -m 64 "



//--------------------- .note.nv.cuinfo           --------------------------
	.section	.note.nv.cuinfo,"",@"SHT_NOTE"
	.sectionflags	@"SHF_NOTE_NV_CUINFO"
        /*0018*/ 	.short	0x0002
        /*001a*/ 	.short	0x0064
        /*001c*/ 	.short	0x0082
	.zero		2


//--------------------- .nv.info                  --------------------------
	.section	.nv.info,"",@"SHT_CUDA_INFO"
	.align	4


	//----- nvinfo : EIATTR_REGCOUNT
	.align		4
        /*0000*/ 	.byte	0x04, 0x2f
        /*0002*/ 	.short	(.L_1 - .L_0)
	.align		4
.L_0:
        /*0004*/ 	.word	index@(_Z8rgb2grayPhS_ii)
        /*0008*/ 	.word	0x0000000a


	//----- nvinfo : EIATTR_FRAME_SIZE
	.align		4
.L_1:
        /*000c*/ 	.byte	0x04, 0x11
        /*000e*/ 	.short	(.L_3 - .L_2)
	.align		4
.L_2:
        /*0010*/ 	.word	index@(_Z8rgb2grayPhS_ii)
        /*0014*/ 	.word	0x00000000


	//----- nvinfo : EIATTR_MIN_STACK_SIZE
	.align		4
.L_3:
        /*0018*/ 	.byte	0x04, 0x12
        /*001a*/ 	.short	(.L_5 - .L_4)
	.align		4
.L_4:
        /*001c*/ 	.word	index@(_Z8rgb2grayPhS_ii)
        /*0020*/ 	.word	0x00000000
.L_5:


//--------------------- .nv.compat                --------------------------
	.section	.nv.compat,"",@"SHT_CUDA_COMPAT_INFO"
	.align	4
        /*0000*/ 	.byte	0x02, 0x09, 0x00, 0x00, 0x02, 0x02, 0x01, 0x00, 0x02, 0x05, 0x05, 0x00, 0x03, 0x07, 0x01, 0x01
        /*0010*/ 	.byte	0x02, 0x03, 0x00, 0x00, 0x02, 0x06, 0x01, 0x00, 0x04, 0x0b, 0x08, 0x00, 0x09, 0x00, 0x00, 0x00
        /*0020*/ 	.byte	0x00, 0x00, 0x00, 0x00


//--------------------- .nv.info._Z8rgb2grayPhS_ii --------------------------
	.section	.nv.info._Z8rgb2grayPhS_ii,"",@"SHT_CUDA_INFO"
	.sectionflags	@""
	.align	4


	//----- nvinfo : EIATTR_CUDA_API_VERSION
	.align		4
        /*0000*/ 	.byte	0x04, 0x37
        /*0002*/ 	.short	(.L_7 - .L_6)
.L_6:
        /*0004*/ 	.word	0x00000082


	//----- nvinfo : EIATTR_KPARAM_INFO
	.align		4
.L_7:
        /*0008*/ 	.byte	0x04, 0x17
        /*000a*/ 	.short	(.L_9 - .L_8)
.L_8:
        /*000c*/ 	.word	0x00000000
        /*0010*/ 	.short	0x0003
        /*0012*/ 	.short	0x0014
        /*0014*/ 	.byte	0x00, 0xf0, 0x11, 0x00


	//----- nvinfo : EIATTR_KPARAM_INFO
	.align		4
.L_9:
        /*0018*/ 	.byte	0x04, 0x17
        /*001a*/ 	.short	(.L_11 - .L_10)
.L_10:
        /*001c*/ 	.word	0x00000000
        /*0020*/ 	.short	0x0002
        /*0022*/ 	.short	0x0010
        /*0024*/ 	.byte	0x00, 0xf0, 0x11, 0x00


	//----- nvinfo : EIATTR_KPARAM_INFO
	.align		4
.L_11:
        /*0028*/ 	.byte	0x04, 0x17
        /*002a*/ 	.short	(.L_13 - .L_12)
.L_12:
        /*002c*/ 	.word	0x00000000
        /*0030*/ 	.short	0x0001
        /*0032*/ 	.short	0x0008
        /*0034*/ 	.byte	0x00, 0xf5, 0x21, 0x00


	//----- nvinfo : EIATTR_KPARAM_INFO
	.align		4
.L_13:
        /*0038*/ 	.byte	0x04, 0x17
        /*003a*/ 	.short	(.L_15 - .L_14)
.L_14:
        /*003c*/ 	.word	0x00000000
        /*0040*/ 	.short	0x0000
        /*0042*/ 	.short	0x0000
        /*0044*/ 	.byte	0x00, 0xf5, 0x21, 0x00


	//----- nvinfo : EIATTR_SPARSE_MMA_MASK
	.align		4
.L_15:
        /*0048*/ 	.byte	0x03, 0x50
        /*004a*/ 	.short	0x0000


	//----- nvinfo : EIATTR_MAXREG_COUNT
	.align		4
        /*004c*/ 	.byte	0x03, 0x1b
        /*004e*/ 	.short	0x00ff


	//----- nvinfo : EIATTR_MERCURY_ISA_VERSION
	.align		4
        /*0050*/ 	.byte	0x03, 0x5f
        /*0052*/ 	.short	0x0101


	//----- nvinfo : EIATTR_VRC_CTA_INIT_COUNT
	.align		4
        /*0054*/ 	.byte	0x02, 0x4a
	.zero		1
	.zero		1


	//----- nvinfo : EIATTR_EXIT_INSTR_OFFSETS
	.align		4
        /*0058*/ 	.byte	0x04, 0x1c
        /*005a*/ 	.short	(.L_17 - .L_16)


	//   ....[0]....
.L_16:
        /*005c*/ 	.word	0x000000c0


	//   ....[1]....
        /*0060*/ 	.word	0x00000200


	//----- nvinfo : EIATTR_CBANK_PARAM_SIZE
	.align		4
.L_17:
        /*0064*/ 	.byte	0x03, 0x19
        /*0066*/ 	.short	0x0018


	//----- nvinfo : EIATTR_PARAM_CBANK
	.align		4
        /*0068*/ 	.byte	0x04, 0x0a
        /*006a*/ 	.short	(.L_19 - .L_18)
	.align		4
.L_18:
        /*006c*/ 	.word	index@(.nv.constant0._Z8rgb2grayPhS_ii)
        /*0070*/ 	.short	0x0380
        /*0072*/ 	.short	0x0018


	//----- nvinfo : EIATTR_SW_WAR
	.align		4
.L_19:
        /*0074*/ 	.byte	0x04, 0x36
        /*0076*/ 	.short	(.L_21 - .L_20)
.L_20:
        /*0078*/ 	.word	0x00000008
.L_21:


//--------------------- .nv.callgraph             --------------------------
	.section	.nv.callgraph,"",@"SHT_CUDA_CALLGRAPH"
	.align	4
	.sectionentsize	8
	.align		4
        /*0000*/ 	.word	0x00000000
	.align		4
        /*0004*/ 	.word	0xffffffff
	.align		4
        /*0008*/ 	.word	0x00000000
	.align		4
        /*000c*/ 	.word	0xfffffffe
	.align		4
        /*0010*/ 	.word	0x00000000
	.align		4
        /*0014*/ 	.word	0xfffffffd
	.align		4
        /*0018*/ 	.word	0x00000000
	.align		4
        /*001c*/ 	.word	0xfffffffc


//--------------------- .text._Z8rgb2grayPhS_ii   --------------------------
	.section	.text._Z8rgb2grayPhS_ii,"ax",@progbits
	.align	128
        .global         _Z8rgb2grayPhS_ii
        .type           _Z8rgb2grayPhS_ii,@function
        .size           _Z8rgb2grayPhS_ii,(.L_x_1 - _Z8rgb2grayPhS_ii)
        .other          _Z8rgb2grayPhS_ii,@"STO_CUDA_ENTRY STV_DEFAULT"
_Z8rgb2grayPhS_ii:
.text._Z8rgb2grayPhS_ii:
[----:B------:R-:W-:Y:S01]  /*0000*/  LDC R1, c[0x0][0x37c] ;  /* 0x0000df00ff017b82 */ /* 0x000fe20000000800 */
[----:B------:R-:W0:Y:S07]  /*0010*/  S2R R2, SR_TID.Y ;  /* 0x0000000000027919 */ /* 0x000e2e0000002200 */
[----:B------:R-:W1:Y:S01]  /*0020*/  LDC R0, c[0x0][0x360] ;  /* 0x0000d800ff007b82 */ /* 0x000e620000000800 */
[----:B------:R-:W2:Y:S01]  /*0030*/  LDCU.64 UR6, c[0x0][0x390] ;  /* 0x00007200ff0677ac */ /* 0x000ea20008000a00 */
[----:B------:R-:W1:Y:S06]  /*0040*/  S2R R5, SR_TID.X ;  /* 0x0000000000057919 */ /* 0x000e6c0000002100 */
[----:B------:R-:W0:Y:S08]  /*0050*/  S2UR UR5, SR_CTAID.Y ;  /* 0x00000000000579c3 */ /* 0x000e300000002600 */
[----:B------:R-:W0:Y:S08]  /*0060*/  LDC R3, c[0x0][0x364] ;  /* 0x0000d900ff037b82 */ /* 0x000e300000000800 */
[----:B------:R-:W1:Y:S01]  /*0070*/  S2UR UR4, SR_CTAID.X ;  /* 0x00000000000479c3 */ /* 0x000e620000002500 */
[----:B0-----:R-:W-:-:S05]  /*0080*/  IMAD R3, R3, UR5, R2 ;  /* 0x0000000503037c24 */ /* 0x001fca000f8e0202 */
[----:B--2---:R-:W-:Y:S01]  /*0090*/  ISETP.GE.AND P0, PT, R3, UR7, PT ;  /* 0x0000000703007c0c */ /* 0x004fe2000bf06270 */
[----:B-1----:R-:W-:-:S05]  /*00a0*/  IMAD R0, R0, UR4, R5 ;  /* 0x0000000400007c24 */ /* 0x002fca000f8e0205 */
[----:B------:R-:W-:-:S13]  /*00b0*/  ISETP.GE.OR P0, PT, R0, UR6, P0 ;  /* 0x0000000600007c0c */ /* 0x000fda0008706670 */
[----:B------:R-:W-:Y:S05]  /*00c0*/  @P0 EXIT ;  /* 0x000000000000094d */ /* 0x000fea0003800000 */
[----:B------:R-:W0:Y:S01]  /*00d0*/  LDCU.128 UR8, c[0x0][0x380] ;  /* 0x00007000ff0877ac */ /* 0x000e220008000c00 */
[----:B------:R-:W-:Y:S01]  /*00e0*/  IMAD R0, R3, UR6, R0 ;  /* 0x0000000603007c24 */ /* 0x000fe2000f8e0200 */
[----:B------:R-:W1:Y:S03]  /*00f0*/  LDCU.64 UR4, c[0x0][0x358] ;  /* 0x00006b00ff0477ac */ /* 0x000e660008000a00 */
[----:B------:R-:W-:-:S05]  /*0100*/  IMAD R3, R0, 0x3, RZ ;  /* 0x0000000300037824 */ /* 0x000fca00078e02ff */
[----:B0-----:R-:W-:-:S04]  /*0110*/  IADD3 R2, P0, PT, R3, UR8, RZ ;  /* 0x0000000803027c10 */ /* 0x001fc8000ff1e0ff */
[----:B------:R-:W-:-:S05]  /*0120*/  LEA.HI.X.SX32 R3, R3, UR9, 0x1, P0 ;  /* 0x0000000903037c11 */ /* 0x000fca00080f0eff */
[----:B-1----:R-:W2:Y:S04]  /*0130*/  LDG.E.U8 R5, desc[UR4][R2.64+0x1] ;  /* 0x0000010402057981 */ /* 0x002ea8000c1e1100 */
[----:B------:R-:W3:Y:S04]  /*0140*/  LDG.E.U8 R4, desc[UR4][R2.64] ;  /* 0x0000000402047981 */ /* 0x000ee8000c1e1100 */
[----:B------:R-:W4:Y:S01]  /*0150*/  LDG.E.U8 R6, desc[UR4][R2.64+0x2] ;  /* 0x0000020402067981 */ /* 0x000f22000c1e1100 */
[----:B--2---:R-:W-:Y:S02]  /*0160*/  I2FP.F32.U32 R5, R5 ;  /* 0x0000000500057245 */ /* 0x004fe40000201000 */
[----:B---3--:R-:W-:-:S03]  /*0170*/  I2FP.F32.U32 R4, R4 ;  /* 0x0000000400047245 */ /* 0x008fc60000201000 */
[----:B------:R-:W-:Y:S01]  /*0180*/  FMUL R5, R5, 0.58700001239776611328 ;  /* 0x3f1645a205057820 */ /* 0x000fe20000400000 */
[----:B----4-:R-:W-:-:S03]  /*0190*/  I2FP.F32.U32 R7, R6 ;  /* 0x0000000600077245 */ /* 0x010fc60000201000 */
[----:B------:R-:W-:-:S04]  /*01a0*/  FFMA R4, R4, 0.29899999499320983887, R5 ;  /* 0x3e99168704047823 */ /* 0x000fc80000000005 */
[----:B------:R-:W-:Y:S01]  /*01b0*/  FFMA R7, R7, 0.11400000005960464478, R4 ;  /* 0x3de978d507077823 */ /* 0x000fe20000000004 */
[----:B------:R-:W-:-:S04]  /*01c0*/  IADD3 R4, P0, PT, R0, UR10, RZ ;  /* 0x0000000a00047c10 */ /* 0x000fc8000ff1e0ff */
[----:B------:R-:W-:Y:S01]  /*01d0*/  LEA.HI.X.SX32 R5, R0, UR11, 0x1, P0 ;  /* 0x0000000b00057c11 */ /* 0x000fe200080f0eff */
[----:B------:R-:W0:Y:S04]  /*01e0*/  F2I.U32.TRUNC.NTZ R7, R7 ;  /* 0x0000000700077305 */ /* 0x000e28000020f000 */
[----:B0-----:R-:W-:Y:S01]  /*01f0*/  STG.E.U8 desc[UR4][R4.64], R7 ;  /* 0x0000000704007986 */ /* 0x001fe2000c101104 */
[----:B------:R-:W-:Y:S05]  /*0200*/  EXIT ;  /* 0x000000000000794d */ /* 0x000fea0003800000 */
.L_x_0:
[----:B------:R-:W-:-:S00]  /*0210*/  BRA `(.L_x_0) ;  /* 0xfffffffc00fc7947 */ /* 0x000fc0000383ffff */
[----:B------:R-:W-:-:S00]  /*0220*/  NOP ;  /* 0x0000000000007918 */ /* 0x000fc00000000000 */
        /* <DEDUP_REMOVED lines=13> */
.L_x_1:


//--------------------- .nv.shared.reserved.0     --------------------------
	.section	.nv.shared.reserved.0,"aw",@nobits
	.weak		__nv_reservedSMEM_offset_0_alias
	.size		__nv_reservedSMEM_offset_0_alias, 0, 64
	.other		__nv_reservedSMEM_offset_0_alias,@"STO_CUDA_RESERVED_SHARED STV_DEFAULT"
__nv_reservedSMEM_offset_0_alias:
	.zero		0
	.zero		64


//--------------------- .nv.constant0._Z8rgb2grayPhS_ii --------------------------
	.section	.nv.constant0._Z8rgb2grayPhS_ii,"a",@progbits
	.sectionflags	@""
	.align	4
.nv.constant0._Z8rgb2grayPhS_ii:
	.zero		920


//--------------------- SYMBOLS --------------------------

	.type		.nv.reservedSmem.offset0,@object
	.size		.nv.reservedSmem.offset0,0x4
